//
// Generated by NVIDIA NVVM Compiler
//
// Compiler Build ID: CL-36424714
// Cuda compilation tools, release 13.0, V13.0.88
// Based on NVVM 20.0.0
//

.version 9.0
.target sm_100
.address_size 64

	// .globl	_Z16max_shmem_kernelPfi
.extern .shared .align 16 .b8 shmem[];

.visible .entry _Z16max_shmem_kernelPfi(
	.param .u64 .ptr .align 1 _Z16max_shmem_kernelPfi_param_0,
	.param .u32 _Z16max_shmem_kernelPfi_param_1
)
{
	.reg .pred 	%p<3>;
	.reg .b32 	%r<9>;
	.reg .b32 	%f<4>;
	.reg .b64 	%rd<5>;

	ld.param.u64 	%rd1, [_Z16max_shmem_kernelPfi_param_0];
	ld.param.u32 	%r3, [_Z16max_shmem_kernelPfi_param_1];
	mov.u32 	%r4, %ntid.x;
	mov.u32 	%r5, %ctaid.x;
	mov.u32 	%r6, %tid.x;
	mad.lo.s32 	%r1, %r4, %r5, %r6;
	setp.ge.s32 	%p1, %r1, %r3;
	shl.b32 	%r7, %r1, 2;
	mov.u32 	%r8, shmem;
	add.s32 	%r2, %r8, %r7;
	@%p1 bra 	$L__BB0_2;
	cvt.rn.f32.s32 	%f1, %r1;
	add.f32 	%f2, %f1, %f1;
	st.shared.f32 	[%r2], %f2;
$L__BB0_2:
	setp.ge.s32 	%p2, %r1, %r3;
	bar.sync 	0;
	@%p2 bra 	$L__BB0_4;
	ld.shared.f32 	%f3, [%r2];
	cvta.to.global.u64 	%rd2, %rd1;
	mul.wide.s32 	%rd3, %r1, 4;
	add.s64 	%rd4, %rd2, %rd3;
	st.global.f32 	[%rd4], %f3;
$L__BB0_4:
	ret;

}


// ===== COMPILED SASS (sm_100) =====

	.target	sm_100

	.elftype	@"ET_EXEC"


//--------------------- .note.nv.tkinfo           --------------------------
	.section	.note.nv.tkinfo,"",@"SHT_NOTE"
	.sectionflags	@"SHF_NOTE_NV_TKINFO"
	.tkinfo
        /*0018*/ 	.word	0x00000002
        /*0030*/ 	.string	""
        /*0030*/ 	.string	"ptxas"
        /*0030*/ 	.string	"Cuda compilation tools, release 13.0, V13.0.88"
        /*0030*/ 	.string	"Build cuda_13.0.r13.0/compiler.36424714_0"
        /*0030*/ 	.string	"-arch sm_100 -m 64 "



//--------------------- .note.nv.cuinfo           --------------------------
	.section	.note.nv.cuinfo,"",@"SHT_NOTE"
	.sectionflags	@"SHF_NOTE_NV_CUINFO"
        /*0018*/ 	.short	0x0002
        /*001a*/ 	.short	0x0064
        /*001c*/ 	.short	0x0082
	.zero		2


//--------------------- .nv.info                  --------------------------
	.section	.nv.info,"",@"SHT_CUDA_INFO"
	.align	4


	//----- nvinfo : EIATTR_REGCOUNT
	.align		4
        /*0000*/ 	.byte	0x04, 0x2f
        /*0002*/ 	.short	(.L_1 - .L_0)
	.align		4
.L_0:
        /*0004*/ 	.word	index@(_Z16max_shmem_kernelPfi)
        /*0008*/ 	.word	0x0000000a


	//----- nvinfo : EIATTR_FRAME_SIZE
	.align		4
.L_1:
        /*000c*/ 	.byte	0x04, 0x11
        /*000e*/ 	.short	(.L_3 - .L_2)
	.align		4
.L_2:
        /*0010*/ 	.word	index@(_Z16max_shmem_kernelPfi)
        /*0014*/ 	.word	0x00000000


	//----- nvinfo : EIATTR_MIN_STACK_SIZE
	.align		4
.L_3:
        /*0018*/ 	.byte	0x04, 0x12
        /*001a*/ 	.short	(.L_5 - .L_4)
	.align		4
.L_4:
        /*001c*/ 	.word	index@(_Z16max_shmem_kernelPfi)
        /*0020*/ 	.word	0x00000000
.L_5:


//--------------------- .nv.compat                --------------------------
	.section	.nv.compat,"",@"SHT_CUDA_COMPAT_INFO"
	.align	4
        /*0000*/ 	.byte	0x02, 0x09, 0x00, 0x00, 0x02, 0x02, 0x01, 0x00, 0x02, 0x05, 0x05, 0x00, 0x03, 0x07, 0x01, 0x01
        /*0010*/ 	.byte	0x02, 0x03, 0x00, 0x00, 0x02, 0x06, 0x01, 0x00, 0x04, 0x0b, 0x08, 0x00, 0x09, 0x00, 0x00, 0x00
        /*0020*/ 	.byte	0x00, 0x00, 0x00, 0x00


//--------------------- .nv.info._Z16max_shmem_kernelPfi --------------------------
	.section	.nv.info._Z16max_shmem_kernelPfi,"",@"SHT_CUDA_INFO"
	.sectionflags	@""
	.align	4


	//----- nvinfo : EIATTR_CUDA_API_VERSION
	.align		4
        /*0000*/ 	.byte	0x04, 0x37
        /*0002*/ 	.short	(.L_7 - .L_6)
.L_6:
        /*0004*/ 	.word	0x00000082


	//----- nvinfo : EIATTR_KPARAM_INFO
	.align		4
.L_7:
        /*0008*/ 	.byte	0x04, 0x17
        /*000a*/ 	.short	(.L_9 - .L_8)
.L_8:
        /*000c*/ 	.word	0x00000000
        /*0010*/ 	.short	0x0001
        /*0012*/ 	.short	0x0008
        /*0014*/ 	.byte	0x00, 0xf0, 0x11, 0x00


	//----- nvinfo : EIATTR_KPARAM_INFO
	.align		4
.L_9:
        /*0018*/ 	.byte	0x04, 0x17
        /*001a*/ 	.short	(.L_11 - .L_10)
.L_10:
        /*001c*/ 	.word	0x00000000
        /*0020*/ 	.short	0x0000
        /*0022*/ 	.short	0x0000
        /*0024*/ 	.byte	0x00, 0xf5, 0x21, 0x00


	//----- nvinfo : EIATTR_SPARSE_MMA_MASK
	.align		4
.L_11:
        /*0028*/ 	.byte	0x03, 0x50
        /*002a*/ 	.short	0x0000


	//----- nvinfo : EIATTR_MAXREG_COUNT
	.align		4
        /*002c*/ 	.byte	0x03, 0x1b
        /*002e*/ 	.short	0x00ff


	//----- nvinfo : EIATTR_NUM_BARRIERS
	.align		4
        /*0030*/ 	.byte	0x02, 0x4c
        /*0032*/ 	.byte	0x01
	.zero		1


	//----- nvinfo : EIATTR_MERCURY_ISA_VERSION
	.align		4
        /*0034*/ 	.byte	0x03, 0x5f
        /*0036*/ 	.short	0x0101


	//----- nvinfo : EIATTR_VRC_CTA_INIT_COUNT
	.align		4
        /*0038*/ 	.byte	0x02, 0x4a
	.zero		1
	.zero		1


	//----- nvinfo : EIATTR_EXIT_INSTR_OFFSETS
	.align		4
        /*003c*/ 	.byte	0x04, 0x1c
        /*003e*/ 	.short	(.L_13 - .L_12)


	//   ....[0]....
.L_12:
        /*0040*/ 	.word	0x000000f0


	//   ....[1]....
        /*0044*/ 	.word	0x00000150


	//----- nvinfo : EIATTR_CBANK_PARAM_SIZE
	.align		4
.L_13:
        /*0048*/ 	.byte	0x03, 0x19
        /*004a*/ 	.short	0x000c


	//----- nvinfo : EIATTR_PARAM_CBANK
	.align		4
        /*004c*/ 	.byte	0x04, 0x0a
        /*004e*/ 	.short	(.L_15 - .L_14)
	.align		4
.L_14:
        /*0050*/ 	.word	index@(.nv.constant0._Z16max_shmem_kernelPfi)
        /*0054*/ 	.short	0x0380
        /*0056*/ 	.short	0x000c


	//----- nvinfo : EIATTR_SW_WAR
	.align		4
.L_15:
        /*0058*/ 	.byte	0x04, 0x36
        /*005a*/ 	.short	(.L_17 - .L_16)
.L_16:
        /*005c*/ 	.word	0x00000008
.L_17:


//--------------------- .nv.callgraph             --------------------------
	.section	.nv.callgraph,"",@"SHT_CUDA_CALLGRAPH"
	.align	4
	.sectionentsize	8
	.align		4
        /*0000*/ 	.word	0x00000000
	.align		4
        /*0004*/ 	.word	0xffffffff
	.align		4
        /*0008*/ 	.word	0x00000000
	.align		4
        /*000c*/ 	.word	0xfffffffe
	.align		4
        /*0010*/ 	.word	0x00000000
	.align		4
        /*0014*/ 	.word	0xfffffffd
	.align		4
        /*0018*/ 	.word	0x00000000
	.align		4
        /*001c*/ 	.word	0xfffffffc


//--------------------- .text._Z16max_shmem_kernelPfi --------------------------
	.section	.text._Z16max_shmem_kernelPfi,"ax",@progbits
	.align	128
        .global         _Z16max_shmem_kernelPfi
        .type           _Z16max_shmem_kernelPfi,@function
        .size           _Z16max_shmem_kernelPfi,(.L_x_1 - _Z16max_shmem_kernelPfi)
        .other          _Z16max_shmem_kernelPfi,@"STO_CUDA_ENTRY STV_DEFAULT"
_Z16max_shmem_kernelPfi:
.text._Z16max_shmem_kernelPfi:
[----:B------:R-:W-:Y:S01]  /*0000*/  LDC R1, c[0x0][0x37c] ;  /* 0x0000df00ff017b82 */ /* 0x000fe20000000800 */
[----:B------:R-:W0:Y:S01]  /*0010*/  S2R R5, SR_CTAID.X ;  /* 0x0000000000057919 */ /* 0x000e220000002500 */
[----:B------:R-:W0:Y:S06]  /*0020*/  LDCU UR4, c[0x0][0x360] ;  /* 0x00006c00ff0477ac */ /* 0x000e2c0008000800 */
[----:B------:R-:W1:Y:S01]  /*0030*/  S2UR UR5, SR_CgaCtaId ;  /* 0x00000000000579c3 */ /* 0x000e620000008800 */
[----:B------:R-:W0:Y:S01]  /*0040*/  S2R R0, SR_TID.X ;  /* 0x0000000000007919 */ /* 0x000e220000002100 */
[----:B------:R-:W2:Y:S01]  /*0050*/  LDCU UR6, c[0x0][0x388] ;  /* 0x00007100ff0677ac */ /* 0x000ea20008000800 */
[----:B0-----:R-:W-:Y:S01]  /*0060*/  IMAD R5, R5, UR4, R0 ;  /* 0x0000000405057c24 */ /* 0x001fe2000f8e0200 */
[----:B------:R-:W-:-:S02]  /*0070*/  UMOV UR4, 0x400 ;  /* 0x0000040000047882 */ /* 0x000fc40000000000 */
[----:B-1----:R-:W-:Y:S02]  /*0080*/  ULEA UR4, UR5, UR4, 0x18 ;  /* 0x0000000405047291 */ /* 0x002fe4000f8ec0ff */
[----:B--2---:R-:W-:-:S04]  /*0090*/  ISETP.GE.AND P0, PT, R5, UR6, PT ;  /* 0x0000000605007c0c */ /* 0x004fc8000bf06270 */
[----:B------:R-:W-:-:S09]  /*00a0*/  LEA R0, R5, UR4, 0x2 ;  /* 0x0000000405007c11 */ /* 0x000fd2000f8e10ff */
[----:B------:R-:W-:-:S05]  /*00b0*/  @!P0 I2FP.F32.S32 R2, R5 ;  /* 0x0000000500028245 */ /* 0x000fca0000201400 */
[----:B------:R-:W-:-:S05]  /*00c0*/  @!P0 FADD R3, R2, R2 ;  /* 0x0000000202038221 */ /* 0x000fca0000000000 */
[----:B------:R0:W-:Y:S01]  /*00d0*/  @!P0 STS [R0], R3 ;  /* 0x0000000300008388 */ /* 0x0001e20000000800 */
[----:B------:R-:W-:Y:S06]  /*00e0*/  BAR.SYNC.DEFER_BLOCKING 0x0 ;  /* 0x0000000000007b1d */ /* 0x000fec0000010000 */
[----:B------:R-:W-:Y:S05]  /*00f0*/  @P0 EXIT ;  /* 0x000000000000094d */ /* 0x000fea0003800000 */
[----:B------:R-:W1:Y:S01]  /*0100*/  LDS R7, [R0] ;  /* 0x0000000000077984 */ /* 0x000e620000000800 */
[----:B0-----:R-:W0:Y:S01]  /*0110*/  LDC.64 R2, c[0x0][0x380] ;  /* 0x0000e000ff027b82 */ /* 0x001e220000000a00 */
[----:B------:R-:W1:Y:S01]  /*0120*/  LDCU.64 UR4, c[0x0][0x358] ;  /* 0x00006b00ff0477ac */ /* 0x000e620008000a00 */
[----:B0-----:R-:W-:-:S05]  /*0130*/  IMAD.WIDE R2, R5, 0x4, R2 ;  /* 0x0000000405027825 */ /* 0x001fca00078e0202 */
[----:B-1----:R-:W-:Y:S01]  /*0140*/  STG.E desc[UR4][R2.64], R7 ;  /* 0x0000000702007986 */ /* 0x002fe2000c101904 */
[----:B------:R-:W-:Y:S05]  /*0150*/  EXIT ;  /* 0x000000000000794d */ /* 0x000fea0003800000 */
.L_x_0:
[----:B------:R-:W-:-:S00]  /*0160*/  BRA `(.L_x_0) ;  /* 0xfffffffc00fc7947 */ /* 0x000fc0000383ffff */
[----:B------:R-:W-:-:S00]  /*0170*/  NOP ;  /* 0x0000000000007918 */ /* 0x000fc00000000000 */
        /* <DEDUP_REMOVED lines=8> */
.L_x_1:


//--------------------- .nv.shared._Z16max_shmem_kernelPfi --------------------------
	.section	.nv.shared._Z16max_shmem_kernelPfi,"aw",@nobits
	.sectionflags	@""
	.align	16
	.zero		1024


//--------------------- .nv.shared.reserved.0     --------------------------
	.section	.nv.shared.reserved.0,"aw",@nobits
	.weak		__nv_reservedSMEM_offset_0_alias
	.size		__nv_reservedSMEM_offset_0_alias, 0, 64
	.other		__nv_reservedSMEM_offset_0_alias,@"STO_CUDA_RESERVED_SHARED STV_DEFAULT"
__nv_reservedSMEM_offset_0_alias:
	.zero		0
	.zero		64


//--------------------- .nv.constant0._Z16max_shmem_kernelPfi --------------------------
	.section	.nv.constant0._Z16max_shmem_kernelPfi,"a",@progbits
	.sectionflags	@""
	.align	4
.nv.constant0._Z16max_shmem_kernelPfi:
	.zero		908


//--------------------- SYMBOLS --------------------------

	.type		.nv.reservedSmem.offset0,@object
	.size		.nv.reservedSmem.offset0,0x4
	.type		.nv.reservedSmem.cap,@object
	.size		.nv.reservedSmem.cap,0x4
